//
// Generated by NVIDIA NVVM Compiler
//
// Compiler Build ID: CL-36424714
// Cuda compilation tools, release 13.0, V13.0.88
// Based on NVVM 20.0.0
//

.version 9.0
.target sm_100
.address_size 64

	// .globl	_Z19divideProcessKernelPfii
.extern .shared .align 16 .b8 shared[];

.visible .entry _Z19divideProcessKernelPfii(
	.param .u64 .ptr .align 1 _Z19divideProcessKernelPfii_param_0,
	.param .u32 _Z19divideProcessKernelPfii_param_1,
	.param .u32 _Z19divideProcessKernelPfii_param_2
)
{
	.reg .pred 	%p<2>;
	.reg .b32 	%r<11>;
	.reg .b32 	%f<4>;
	.reg .b64 	%rd<7>;

	ld.param.u64 	%rd1, [_Z19divideProcessKernelPfii_param_0];
	ld.param.u32 	%r2, [_Z19divideProcessKernelPfii_param_1];
	ld.param.u32 	%r3, [_Z19divideProcessKernelPfii_param_2];
	mov.u32 	%r4, %ntid.x;
	mov.u32 	%r5, %ctaid.x;
	mov.u32 	%r6, %tid.x;
	mad.lo.s32 	%r7, %r4, %r5, %r6;
	add.s32 	%r8, %r7, %r3;
	add.s32 	%r1, %r8, 1;
	setp.ge.s32 	%p1, %r1, %r2;
	@%p1 bra 	$L__BB0_2;
	cvta.to.global.u64 	%rd2, %rd1;
	mad.lo.s32 	%r9, %r1, %r2, %r3;
	mul.wide.s32 	%rd3, %r9, 4;
	add.s64 	%rd4, %rd2, %rd3;
	ld.global.f32 	%f1, [%rd4];
	mad.lo.s32 	%r10, %r3, %r2, %r3;
	mul.wide.s32 	%rd5, %r10, 4;
	add.s64 	%rd6, %rd2, %rd5;
	ld.global.f32 	%f2, [%rd6];
	div.rn.f32 	%f3, %f1, %f2;
	st.global.f32 	[%rd4], %f3;
$L__BB0_2:
	ret;

}
	// .globl	_Z26updateProcessKernel_sharedPfii
.visible .entry _Z26updateProcessKernel_sharedPfii(
	.param .u64 .ptr .align 1 _Z26updateProcessKernel_sharedPfii_param_0,
	.param .u32 _Z26updateProcessKernel_sharedPfii_param_1,
	.param .u32 _Z26updateProcessKernel_sharedPfii_param_2
)
{
	.reg .pred 	%p<3>;
	.reg .b32 	%r<32>;
	.reg .b32 	%f<8>;
	.reg .b64 	%rd<9>;

	ld.param.u64 	%rd2, [_Z26updateProcessKernel_sharedPfii_param_0];
	ld.param.u32 	%r8, [_Z26updateProcessKernel_sharedPfii_param_1];
	ld.param.u32 	%r7, [_Z26updateProcessKernel_sharedPfii_param_2];
	cvta.to.global.u64 	%rd1, %rd2;
	mov.u32 	%r1, %ntid.x;
	mov.u32 	%r9, %ctaid.x;
	mov.u32 	%r2, %tid.x;
	mad.lo.s32 	%r10, %r1, %r9, %r2;
	add.s32 	%r11, %r10, %r7;
	add.s32 	%r3, %r11, 1;
	mov.u32 	%r12, %ntid.y;
	mov.u32 	%r13, %ctaid.y;
	mov.u32 	%r4, %tid.y;
	mad.lo.s32 	%r14, %r12, %r13, %r4;
	add.s32 	%r15, %r14, %r7;
	add.s32 	%r5, %r15, 1;
	max.s32 	%r17, %r3, %r5;
	setp.ge.s32 	%p1, %r17, %r8;
	@%p1 bra 	$L__BB1_4;
	setp.ne.s32 	%p2, %r2, 0;
	@%p2 bra 	$L__BB1_3;
	mad.lo.s32 	%r18, %r5, %r8, %r7;
	mul.wide.s32 	%rd3, %r18, 4;
	add.s64 	%rd4, %rd1, %rd3;
	ld.global.f32 	%f1, [%rd4];
	shl.b32 	%r19, %r4, 2;
	mov.u32 	%r20, shared;
	add.s32 	%r21, %r20, %r19;
	st.shared.f32 	[%r21], %f1;
	mad.lo.s32 	%r22, %r7, %r8, %r5;
	mul.wide.s32 	%rd5, %r22, 4;
	add.s64 	%rd6, %rd1, %rd5;
	ld.global.f32 	%f2, [%rd6];
	shl.b32 	%r23, %r1, 2;
	add.s32 	%r24, %r21, %r23;
	st.shared.f32 	[%r24], %f2;
$L__BB1_3:
	bar.sync 	0;
	mad.lo.s32 	%r25, %r3, %r8, %r5;
	mul.wide.s32 	%rd7, %r25, 4;
	add.s64 	%rd8, %rd1, %rd7;
	ld.global.f32 	%f3, [%rd8];
	shl.b32 	%r26, %r2, 2;
	mov.u32 	%r27, shared;
	add.s32 	%r28, %r27, %r26;
	ld.shared.f32 	%f4, [%r28];
	add.s32 	%r29, %r4, %r1;
	shl.b32 	%r30, %r29, 2;
	add.s32 	%r31, %r27, %r30;
	ld.shared.f32 	%f5, [%r31];
	mul.f32 	%f6, %f4, %f5;
	sub.f32 	%f7, %f3, %f6;
	st.global.f32 	[%rd8], %f7;
$L__BB1_4:
	ret;

}


// ===== COMPILED SASS (sm_100) =====

	.target	sm_100

	.elftype	@"ET_EXEC"


//--------------------- .note.nv.tkinfo           --------------------------
	.section	.note.nv.tkinfo,"",@"SHT_NOTE"
	.sectionflags	@"SHF_NOTE_NV_TKINFO"
	.tkinfo
        /*0018*/ 	.word	0x00000002
        /*0030*/ 	.string	""
        /*0030*/ 	.string	"ptxas"
        /*0030*/ 	.string	"Cuda compilation tools, release 13.0, V13.0.88"
        /*0030*/ 	.string	"Build cuda_13.0.r13.0/compiler.36424714_0"
        /*0030*/ 	.string	"-arch sm_100 -m 64 "



//--------------------- .note.nv.cuinfo           --------------------------
	.section	.note.nv.cuinfo,"",@"SHT_NOTE"
	.sectionflags	@"SHF_NOTE_NV_CUINFO"
        /*0018*/ 	.short	0x0002
        /*001a*/ 	.short	0x0064
        /*001c*/ 	.short	0x0082
	.zero		2


//--------------------- .nv.info                  --------------------------
	.section	.nv.info,"",@"SHT_CUDA_INFO"
	.align	4


	//----- nvinfo : EIATTR_REGCOUNT
	.align		4
        /*0000*/ 	.byte	0x04, 0x2f
        /*0002*/ 	.short	(.L_1 - .L_0)
	.align		4
.L_0:
        /*0004*/ 	.word	index@(_Z19divideProcessKernelPfii)
        /*0008*/ 	.word	0x00000010


	//----- nvinfo : EIATTR_FRAME_SIZE
	.align		4
.L_1:
        /*000c*/ 	.byte	0x04, 0x11
        /*000e*/ 	.short	(.L_3 - .L_2)
	.align		4
.L_2:
        /*0010*/ 	.word	index@($__internal_0_$__cuda_sm3x_div_rn_noftz_f32_slowpath)
        /*0014*/ 	.word	0x00000000


	//----- nvinfo : EIATTR_FRAME_SIZE
	.align		4
.L_3:
        /*0018*/ 	.byte	0x04, 0x11
        /*001a*/ 	.short	(.L_5 - .L_4)
	.align		4
.L_4:
        /*001c*/ 	.word	index@(_Z19divideProcessKernelPfii)
        /*0020*/ 	.word	0x00000000


	//----- nvinfo : EIATTR_REGCOUNT
	.align		4
.L_5:
        /*0024*/ 	.byte	0x04, 0x2f
        /*0026*/ 	.short	(.L_7 - .L_6)
	.align		4
.L_6:
        /*0028*/ 	.word	index@(_Z26updateProcessKernel_sharedPfii)
        /*002c*/ 	.word	0x00000014


	//----- nvinfo : EIATTR_FRAME_SIZE
	.align		4
.L_7:
        /*0030*/ 	.byte	0x04, 0x11
        /*0032*/ 	.short	(.L_9 - .L_8)
	.align		4
.L_8:
        /*0034*/ 	.word	index@(_Z26updateProcessKernel_sharedPfii)
        /*0038*/ 	.word	0x00000000


	//----- nvinfo : EIATTR_MIN_STACK_SIZE
	.align		4
.L_9:
        /*003c*/ 	.byte	0x04, 0x12
        /*003e*/ 	.short	(.L_11 - .L_10)
	.align		4
.L_10:
        /*0040*/ 	.word	index@(_Z26updateProcessKernel_sharedPfii)
        /*0044*/ 	.word	0x00000000


	//----- nvinfo : EIATTR_MIN_STACK_SIZE
	.align		4
.L_11:
        /*0048*/ 	.byte	0x04, 0x12
        /*004a*/ 	.short	(.L_13 - .L_12)
	.align		4
.L_12:
        /*004c*/ 	.word	index@(_Z19divideProcessKernelPfii)
        /*0050*/ 	.word	0x00000000
.L_13:


//--------------------- .nv.compat                --------------------------
	.section	.nv.compat,"",@"SHT_CUDA_COMPAT_INFO"
	.align	4
        /*0000*/ 	.byte	0x02, 0x09, 0x00, 0x00, 0x02, 0x02, 0x01, 0x00, 0x02, 0x05, 0x05, 0x00, 0x03, 0x07, 0x01, 0x01
        /*0010*/ 	.byte	0x02, 0x03, 0x00, 0x00, 0x02, 0x06, 0x01, 0x00, 0x04, 0x0b, 0x08, 0x00, 0x01, 0x00, 0x00, 0x00
        /*0020*/ 	.byte	0x00, 0x00, 0x00, 0x00


//--------------------- .nv.info._Z26updateProcessKernel_sharedPfii --------------------------
	.section	.nv.info._Z26updateProcessKernel_sharedPfii,"",@"SHT_CUDA_INFO"
	.sectionflags	@""
	.align	4


	//----- nvinfo : EIATTR_CUDA_API_VERSION
	.align		4
        /*0000*/ 	.byte	0x04, 0x37
        /*0002*/ 	.short	(.L_15 - .L_14)
.L_14:
        /*0004*/ 	.word	0x00000082


	//----- nvinfo : EIATTR_KPARAM_INFO
	.align		4
.L_15:
        /*0008*/ 	.byte	0x04, 0x17
        /*000a*/ 	.short	(.L_17 - .L_16)
.L_16:
        /*000c*/ 	.word	0x00000000
        /*0010*/ 	.short	0x0002
        /*0012*/ 	.short	0x000c
        /*0014*/ 	.byte	0x00, 0xf0, 0x11, 0x00


	//----- nvinfo : EIATTR_KPARAM_INFO
	.align		4
.L_17:
        /*0018*/ 	.byte	0x04, 0x17
        /*001a*/ 	.short	(.L_19 - .L_18)
.L_18:
        /*001c*/ 	.word	0x00000000
        /*0020*/ 	.short	0x0001
        /*0022*/ 	.short	0x0008
        /*0024*/ 	.byte	0x00, 0xf0, 0x11, 0x00


	//----- nvinfo : EIATTR_KPARAM_INFO
	.align		4
.L_19:
        /*0028*/ 	.byte	0x04, 0x17
        /*002a*/ 	.short	(.L_21 - .L_20)
.L_20:
        /*002c*/ 	.word	0x00000000
        /*0030*/ 	.short	0x0000
        /*0032*/ 	.short	0x0000
        /*0034*/ 	.byte	0x00, 0xf5, 0x21, 0x00


	//----- nvinfo : EIATTR_SPARSE_MMA_MASK
	.align		4
.L_21:
        /*0038*/ 	.byte	0x03, 0x50
        /*003a*/ 	.short	0x0000


	//----- nvinfo : EIATTR_MAXREG_COUNT
	.align		4
        /*003c*/ 	.byte	0x03, 0x1b
        /*003e*/ 	.short	0x00ff


	//----- nvinfo : EIATTR_NUM_BARRIERS
	.align		4
        /*0040*/ 	.byte	0x02, 0x4c
        /*0042*/ 	.byte	0x01
	.zero		1


	//----- nvinfo : EIATTR_MERCURY_ISA_VERSION
	.align		4
        /*0044*/ 	.byte	0x03, 0x5f
        /*0046*/ 	.short	0x0101


	//----- nvinfo : EIATTR_VRC_CTA_INIT_COUNT
	.align		4
        /*0048*/ 	.byte	0x02, 0x4a
	.zero		1
	.zero		1


	//----- nvinfo : EIATTR_EXIT_INSTR_OFFSETS
	.align		4
        /*004c*/ 	.byte	0x04, 0x1c
        /*004e*/ 	.short	(.L_23 - .L_22)


	//   ....[0]....
.L_22:
        /*0050*/ 	.word	0x000000e0


	//   ....[1]....
        /*0054*/ 	.word	0x000002a0


	//----- nvinfo : EIATTR_CBANK_PARAM_SIZE
	.align		4
.L_23:
        /*0058*/ 	.byte	0x03, 0x19
        /*005a*/ 	.short	0x0010


	//----- nvinfo : EIATTR_PARAM_CBANK
	.align		4
        /*005c*/ 	.byte	0x04, 0x0a
        /*005e*/ 	.short	(.L_25 - .L_24)
	.align		4
.L_24:
        /*0060*/ 	.word	index@(.nv.constant0._Z26updateProcessKernel_sharedPfii)
        /*0064*/ 	.short	0x0380
        /*0066*/ 	.short	0x0010


	//----- nvinfo : EIATTR_SW_WAR
	.align		4
.L_25:
        /*0068*/ 	.byte	0x04, 0x36
        /*006a*/ 	.short	(.L_27 - .L_26)
.L_26:
        /*006c*/ 	.word	0x00000008
.L_27:


//--------------------- .nv.info._Z19divideProcessKernelPfii --------------------------
	.section	.nv.info._Z19divideProcessKernelPfii,"",@"SHT_CUDA_INFO"
	.sectionflags	@""
	.align	4


	//----- nvinfo : EIATTR_CUDA_API_VERSION
	.align		4
        /*0000*/ 	.byte	0x04, 0x37
        /*0002*/ 	.short	(.L_29 - .L_28)
.L_28:
        /*0004*/ 	.word	0x00000082


	//----- nvinfo : EIATTR_KPARAM_INFO
	.align		4
.L_29:
        /*0008*/ 	.byte	0x04, 0x17
        /*000a*/ 	.short	(.L_31 - .L_30)
.L_30:
        /*000c*/ 	.word	0x00000000
        /*0010*/ 	.short	0x0002
        /*0012*/ 	.short	0x000c
        /*0014*/ 	.byte	0x00, 0xf0, 0x11, 0x00


	//----- nvinfo : EIATTR_KPARAM_INFO
	.align		4
.L_31:
        /*0018*/ 	.byte	0x04, 0x17
        /*001a*/ 	.short	(.L_33 - .L_32)
.L_32:
        /*001c*/ 	.word	0x00000000
        /*0020*/ 	.short	0x0001
        /*0022*/ 	.short	0x0008
        /*0024*/ 	.byte	0x00, 0xf0, 0x11, 0x00


	//----- nvinfo : EIATTR_KPARAM_INFO
	.align		4
.L_33:
        /*0028*/ 	.byte	0x04, 0x17
        /*002a*/ 	.short	(.L_35 - .L_34)
.L_34:
        /*002c*/ 	.word	0x00000000
        /*0030*/ 	.short	0x0000
        /*0032*/ 	.short	0x0000
        /*0034*/ 	.byte	0x00, 0xf5, 0x21, 0x00


	//----- nvinfo : EIATTR_SPARSE_MMA_MASK
	.align		4
.L_35:
        /*0038*/ 	.byte	0x03, 0x50
        /*003a*/ 	.short	0x0000


	//----- nvinfo : EIATTR_MAXREG_COUNT
	.align		4
        /*003c*/ 	.byte	0x03, 0x1b
        /*003e*/ 	.short	0x00ff


	//----- nvinfo : EIATTR_MERCURY_ISA_VERSION
	.align		4
        /*0040*/ 	.byte	0x03, 0x5f
        /*0042*/ 	.short	0x0101


	//----- nvinfo : EIATTR_VRC_CTA_INIT_COUNT
	.align		4
        /*0044*/ 	.byte	0x02, 0x4a
	.zero		1
	.zero		1


	//----- nvinfo : EIATTR_EXIT_INSTR_OFFSETS
	.align		4
        /*0048*/ 	.byte	0x04, 0x1c
        /*004a*/ 	.short	(.L_37 - .L_36)


	//   ....[0]....
.L_36:
        /*004c*/ 	.word	0x00000080


	//   ....[1]....
        /*0050*/ 	.word	0x000001f0


	//----- nvinfo : EIATTR_CRS_STACK_SIZE
	.align		4
.L_37:
        /*0054*/ 	.byte	0x04, 0x1e
        /*0056*/ 	.short	(.L_39 - .L_38)
.L_38:
        /*0058*/ 	.word	0x00000000


	//----- nvinfo : EIATTR_CBANK_PARAM_SIZE
	.align		4
.L_39:
        /*005c*/ 	.byte	0x03, 0x19
        /*005e*/ 	.short	0x0010


	//----- nvinfo : EIATTR_PARAM_CBANK
	.align		4
        /*0060*/ 	.byte	0x04, 0x0a
        /*0062*/ 	.short	(.L_41 - .L_40)
	.align		4
.L_40:
        /*0064*/ 	.word	index@(.nv.constant0._Z19divideProcessKernelPfii)
        /*0068*/ 	.short	0x0380
        /*006a*/ 	.short	0x0010


	//----- nvinfo : EIATTR_SW_WAR
	.align		4
.L_41:
        /*006c*/ 	.byte	0x04, 0x36
        /*006e*/ 	.short	(.L_43 - .L_42)
.L_42:
        /*0070*/ 	.word	0x00000008
.L_43:


//--------------------- .nv.callgraph             --------------------------
	.section	.nv.callgraph,"",@"SHT_CUDA_CALLGRAPH"
	.align	4
	.sectionentsize	8
	.align		4
        /*0000*/ 	.word	0x00000000
	.align		4
        /*0004*/ 	.word	0xffffffff
	.align		4
        /*0008*/ 	.word	0x00000000
	.align		4
        /*000c*/ 	.word	0xfffffffe
	.align		4
        /*0010*/ 	.word	0x00000000
	.align		4
        /*0014*/ 	.word	0xfffffffd
	.align		4
        /*0018*/ 	.word	0x00000000
	.align		4
        /*001c*/ 	.word	0xfffffffc


//--------------------- .text._Z26updateProcessKernel_sharedPfii --------------------------
	.section	.text._Z26updateProcessKernel_sharedPfii,"ax",@progbits
	.align	128
        .global         _Z26updateProcessKernel_sharedPfii
        .type           _Z26updateProcessKernel_sharedPfii,@function
        .size           _Z26updateProcessKernel_sharedPfii,(.L_x_16 - _Z26updateProcessKernel_sharedPfii)
        .other          _Z26updateProcessKernel_sharedPfii,@"STO_CUDA_ENTRY STV_DEFAULT"
_Z26updateProcessKernel_sharedPfii:
.text._Z26updateProcessKernel_sharedPfii:
[----:B------:R-:W-:Y:S01]  /*0000*/  LDC R1, c[0x0][0x37c] ;  /* 0x0000df00ff017b82 */ /* 0x000fe20000000800 */
[----:B------:R-:W0:Y:S07]  /*0010*/  S2R R15, SR_TID.X ;  /* 0x00000000000f7919 */ /* 0x000e2e0000002100 */
[----:B------:R-:W0:Y:S01]  /*0020*/  S2UR UR4, SR_CTAID.X ;  /* 0x00000000000479c3 */ /* 0x000e220000002500 */
[----:B------:R-:W1:Y:S01]  /*0030*/  S2R R4, SR_CTAID.Y ;  /* 0x0000000000047919 */ /* 0x000e620000002600 */
[----:B------:R-:W1:Y:S06]  /*0040*/  S2R R17, SR_TID.Y ;  /* 0x0000000000117919 */ /* 0x000e6c0000002200 */
[----:B------:R-:W0:Y:S01]  /*0050*/  LDC R10, c[0x0][0x360] ;  /* 0x0000d800ff0a7b82 */ /* 0x000e220000000800 */
[----:B------:R-:W1:Y:S07]  /*0060*/  LDCU UR5, c[0x0][0x364] ;  /* 0x00006c80ff0577ac */ /* 0x000e6e0008000800 */
[----:B------:R-:W2:Y:S01]  /*0070*/  LDC.64 R2, c[0x0][0x388] ;  /* 0x0000e200ff027b82 */ /* 0x000ea20000000a00 */
[----:B0-----:R-:W-:-:S02]  /*0080*/  IMAD R0, R10, UR4, R15 ;  /* 0x000000040a007c24 */ /* 0x001fc4000f8e020f */
[----:B-1----:R-:W-:-:S03]  /*0090*/  IMAD R4, R4, UR5, R17 ;  /* 0x0000000504047c24 */ /* 0x002fc6000f8e0211 */
[-C--:B--2---:R-:W-:Y:S02]  /*00a0*/  IADD3.X R11, PT, PT, R0, R3.reuse, RZ, PT, !PT ;  /* 0x00000003000b7210 */ /* 0x084fe40003ffe4ff */
[----:B------:R-:W-:-:S04]  /*00b0*/  IADD3.X R0, PT, PT, R4, R3, RZ, PT, !PT ;  /* 0x0000000304007210 */ /* 0x000fc80003ffe4ff */
[----:B------:R-:W-:-:S04]  /*00c0*/  VIMNMX R5, PT, PT, R11, R0, !PT ;  /* 0x000000000b057248 */ /* 0x000fc80007fe0100 */
[----:B------:R-:W-:-:S13]  /*00d0*/  ISETP.GE.AND P0, PT, R5, R2, PT ;  /* 0x000000020500720c */ /* 0x000fda0003f06270 */
[----:B------:R-:W-:Y:S05]  /*00e0*/  @P0 EXIT ;  /* 0x000000000000094d */ /* 0x000fea0003800000 */
[----:B------:R-:W0:Y:S01]  /*00f0*/  LDC.64 R4, c[0x0][0x380] ;  /* 0x0000e000ff047b82 */ /* 0x000e220000000a00 */
[----:B------:R-:W-:Y:S01]  /*0100*/  ISETP.NE.AND P0, PT, R15, RZ, PT ;  /* 0x000000ff0f00720c */ /* 0x000fe20003f05270 */
[----:B------:R-:W1:-:S12]  /*0110*/  LDCU.64 UR6, c[0x0][0x358] ;  /* 0x00006b00ff0677ac */ /* 0x000e580008000a00 */
[-C--:B------:R-:W-:Y:S02]  /*0120*/  @!P0 IMAD R7, R0, R2.reuse, R3 ;  /* 0x0000000200078224 */ /* 0x080fe400078e0203 */
[----:B------:R-:W-:Y:S02]  /*0130*/  @!P0 IMAD R9, R3, R2, R0 ;  /* 0x0000000203098224 */ /* 0x000fe400078e0200 */
[----:B0-----:R-:W-:-:S04]  /*0140*/  @!P0 IMAD.WIDE R6, R7, 0x4, R4 ;  /* 0x0000000407068825 */ /* 0x001fc800078e0204 */
[----:B------:R-:W-:Y:S02]  /*0150*/  @!P0 IMAD.WIDE R8, R9, 0x4, R4 ;  /* 0x0000000409088825 */ /* 0x000fe400078e0204 */
[----:B-1----:R-:W2:Y:S04]  /*0160*/  @!P0 LDG.E R6, desc[UR6][R6.64] ;  /* 0x0000000606068981 */ /* 0x002ea8000c1e1900 */
[----:B------:R-:W3:Y:S01]  /*0170*/  @!P0 LDG.E R8, desc[UR6][R8.64] ;  /* 0x0000000608088981 */ /* 0x000ee2000c1e1900 */
[----:B------:R-:W0:Y:S01]  /*0180*/  S2UR UR5, SR_CgaCtaId ;  /* 0x00000000000579c3 */ /* 0x000e220000008800 */
[----:B------:R-:W-:Y:S01]  /*0190*/  UMOV UR4, 0x400 ;  /* 0x0000040000047882 */ /* 0x000fe20000000000 */
[----:B------:R-:W-:-:S04]  /*01a0*/  IMAD R13, R11, R2, R0 ;  /* 0x000000020b0d7224 */ /* 0x000fc800078e0200 */
[----:B------:R-:W-:Y:S01]  /*01b0*/  IMAD.WIDE R4, R13, 0x4, R4 ;  /* 0x000000040d047825 */ /* 0x000fe200078e0204 */
[----:B0-----:R-:W-:-:S06]  /*01c0*/  ULEA UR4, UR5, UR4, 0x18 ;  /* 0x0000000405047291 */ /* 0x001fcc000f8ec0ff */
[----:B------:R-:W-:-:S04]  /*01d0*/  @!P0 LEA R3, R17, UR4, 0x2 ;  /* 0x0000000411038c11 */ /* 0x000fc8000f8e10ff */
[C---:B------:R-:W-:Y:S01]  /*01e0*/  @!P0 LEA R11, R10.reuse, R3, 0x2 ;  /* 0x000000030a0b8211 */ /* 0x040fe200078e10ff */
[----:B--2---:R-:W-:Y:S04]  /*01f0*/  @!P0 STS [R3], R6 ;  /* 0x0000000603008388 */ /* 0x004fe80000000800 */
[----:B---3--:R-:W-:Y:S01]  /*0200*/  @!P0 STS [R11], R8 ;  /* 0x000000080b008388 */ /* 0x008fe20000000800 */
[----:B------:R-:W-:Y:S06]  /*0210*/  BAR.SYNC.DEFER_BLOCKING 0x0 ;  /* 0x0000000000007b1d */ /* 0x000fec0000010000 */
[----:B------:R-:W2:Y:S01]  /*0220*/  LDG.E R0, desc[UR6][R4.64] ;  /* 0x0000000604007981 */ /* 0x000ea2000c1e1900 */
[----:B------:R-:W-:-:S02]  /*0230*/  IADD3 R7, PT, PT, R10, R17, RZ ;  /* 0x000000110a077210 */ /* 0x000fc40007ffe0ff */
[----:B------:R-:W-:Y:S02]  /*0240*/  LEA R2, R15, UR4, 0x2 ;  /* 0x000000040f027c11 */ /* 0x000fe4000f8e10ff */
[----:B------:R-:W-:-:S03]  /*0250*/  LEA R9, R7, UR4, 0x2 ;  /* 0x0000000407097c11 */ /* 0x000fc6000f8e10ff */
[----:B------:R-:W-:Y:S04]  /*0260*/  LDS R7, [R2] ;  /* 0x0000000002077984 */ /* 0x000fe80000000800 */
[----:B------:R-:W2:Y:S02]  /*0270*/  LDS R9, [R9] ;  /* 0x0000000009097984 */ /* 0x000ea40000000800 */
[----:B--2---:R-:W-:-:S05]  /*0280*/  FFMA R7, -R7, R9, R0 ;  /* 0x0000000907077223 */ /* 0x004fca0000000100 */
[----:B------:R-:W-:Y:S01]  /*0290*/  STG.E desc[UR6][R4.64], R7 ;  /* 0x0000000704007986 */ /* 0x000fe2000c101906 */
[----:B------:R-:W-:Y:S05]  /*02a0*/  EXIT ;  /* 0x000000000000794d */ /* 0x000fea0003800000 */
.L_x_0:
[----:B------:R-:W-:-:S00]  /*02b0*/  BRA `(.L_x_0) ;  /* 0xfffffffc00fc7947 */ /* 0x000fc0000383ffff */
[----:B------:R-:W-:-:S00]  /*02c0*/  NOP ;  /* 0x0000000000007918 */ /* 0x000fc00000000000 */
        /* <DEDUP_REMOVED lines=11> */
.L_x_16:


//--------------------- .text._Z19divideProcessKernelPfii --------------------------
	.section	.text._Z19divideProcessKernelPfii,"ax",@progbits
	.align	128
        .global         _Z19divideProcessKernelPfii
        .type           _Z19divideProcessKernelPfii,@function
        .size           _Z19divideProcessKernelPfii,(.L_x_15 - _Z19divideProcessKernelPfii)
        .other          _Z19divideProcessKernelPfii,@"STO_CUDA_ENTRY STV_DEFAULT"
_Z19divideProcessKernelPfii:
.text._Z19divideProcessKernelPfii:
[----:B------:R-:W-:Y:S01]  /*0000*/  LDC R1, c[0x0][0x37c] ;  /* 0x0000df00ff017b82 */ /* 0x000fe20000000800 */
[----:B------:R-:W0:Y:S07]  /*0010*/  S2R R0, SR_CTAID.X ;  /* 0x0000000000007919 */ /* 0x000e2e0000002500 */
[----:B------:R-:W1:Y:S01]  /*0020*/  LDC.64 R8, c[0x0][0x388] ;  /* 0x0000e200ff087b82 */ /* 0x000e620000000a00 */
[----:B------:R-:W0:Y:S01]  /*0030*/  LDCU UR4, c[0x0][0x360] ;  /* 0x00006c00ff0477ac */ /* 0x000e220008000800 */
[----:B------:R-:W0:Y:S02]  /*0040*/  S2R R3, SR_TID.X ;  /* 0x0000000000037919 */ /* 0x000e240000002100 */
[----:B0-----:R-:W-:-:S04]  /*0050*/  IMAD R0, R0, UR4, R3 ;  /* 0x0000000400007c24 */ /* 0x001fc8000f8e0203 */
[----:B-1----:R-:W-:-:S05]  /*0060*/  IMAD.X R7, R0, 0x1, R9, PT ;  /* 0x0000000100077824 */ /* 0x002fca00038e0609 */
[----:B------:R-:W-:-:S13]  /*0070*/  ISETP.GE.AND P0, PT, R7, R8, PT ;  /* 0x000000080700720c */ /* 0x000fda0003f06270 */
[----:B------:R-:W-:Y:S05]  /*0080*/  @P0 EXIT ;  /* 0x000000000000094d */ /* 0x000fea0003800000 */
[----:B------:R-:W0:Y:S01]  /*0090*/  LDC.64 R4, c[0x0][0x380] ;  /* 0x0000e000ff047b82 */ /* 0x000e220000000a00 */
[----:B------:R-:W1:Y:S01]  /*00a0*/  LDCU.64 UR4, c[0x0][0x358] ;  /* 0x00006b00ff0477ac */ /* 0x000e620008000a00 */
[-CC-:B------:R-:W-:Y:S02]  /*00b0*/  IMAD R3, R9, R8.reuse, R9.reuse ;  /* 0x0000000809037224 */ /* 0x180fe400078e0209 */
[----:B------:R-:W-:Y:S02]  /*00c0*/  IMAD R7, R7, R8, R9 ;  /* 0x0000000807077224 */ /* 0x000fe400078e0209 */
[----:B0-----:R-:W-:-:S06]  /*00d0*/  IMAD.WIDE R2, R3, 0x4, R4 ;  /* 0x0000000403027825 */ /* 0x001fcc00078e0204 */
[----:B-1----:R-:W2:Y:S01]  /*00e0*/  LDG.E R3, desc[UR4][R2.64] ;  /* 0x0000000402037981 */ /* 0x002ea2000c1e1900 */
[----:B------:R-:W-:-:S05]  /*00f0*/  IMAD.WIDE R4, R7, 0x4, R4 ;  /* 0x0000000407047825 */ /* 0x000fca00078e0204 */
[----:B------:R-:W3:Y:S01]  /*0100*/  LDG.E R0, desc[UR4][R4.64] ;  /* 0x0000000404007981 */ /* 0x000ee2000c1e1900 */
[----:B------:R-:W-:Y:S01]  /*0110*/  BSSY.RECONVERGENT B0, `(.L_x_1) ;  /* 0x000000c000007945 */ /* 0x000fe20003800200 */
[----:B--2---:R-:W0:Y:S08]  /*0120*/  MUFU.RCP R6, R3 ;  /* 0x0000000300067308 */ /* 0x004e300000001000 */
[----:B---3--:R-:W1:Y:S01]  /*0130*/  FCHK P0, R0, R3 ;  /* 0x0000000300007302 */ /* 0x008e620000000000 */
[----:B0-----:R-:W-:-:S04]  /*0140*/  FFMA R7, -R3, R6, 1 ;  /* 0x3f80000003077423 */ /* 0x001fc80000000106 */
[----:B------:R-:W-:-:S04]  /*0150*/  FFMA R7, R6, R7, R6 ;  /* 0x0000000706077223 */ /* 0x000fc80000000006 */
[----:B------:R-:W-:-:S04]  /*0160*/  FFMA R6, R0, R7, RZ ;  /* 0x0000000700067223 */ /* 0x000fc800000000ff */
[----:B------:R-:W-:-:S04]  /*0170*/  FFMA R8, -R3, R6, R0 ;  /* 0x0000000603087223 */ /* 0x000fc80000000100 */
[----:B------:R-:W-:Y:S01]  /*0180*/  FFMA R7, R7, R8, R6 ;  /* 0x0000000807077223 */ /* 0x000fe20000000006 */
[----:B-1----:R-:W-:Y:S06]  /*0190*/  @!P0 BRA `(.L_x_2) ;  /* 0x00000000000c8947 */ /* 0x002fec0003800000 */
[----:B------:R-:W-:-:S07]  /*01a0*/  MOV R2, 0x1c0 ;  /* 0x000001c000027802 */ /* 0x000fce0000000f00 */
[----:B------:R-:W-:Y:S05]  /*01b0*/  CALL.REL.NOINC `($__internal_0_$__cuda_sm3x_div_rn_noftz_f32_slowpath) ;  /* 0x0000000000107944 */ /* 0x000fea0003c00000 */
[----:B------:R-:W-:-:S07]  /*01c0*/  IMAD.MOV.U32 R7, RZ, RZ, R0 ;  /* 0x000000ffff077224 */ /* 0x000fce00078e0000 */
.L_x_2:
[----:B------:R-:W-:Y:S05]  /*01d0*/  BSYNC.RECONVERGENT B0 ;  /* 0x0000000000007941 */ /* 0x000fea0003800200 */
.L_x_1:
[----:B------:R-:W-:Y:S01]  /*01e0*/  STG.E desc[UR4][R4.64], R7 ;  /* 0x0000000704007986 */ /* 0x000fe2000c101904 */
[----:B------:R-:W-:Y:S05]  /*01f0*/  EXIT ;  /* 0x000000000000794d */ /* 0x000fea0003800000 */
        .weak           $__internal_0_$__cuda_sm3x_div_rn_noftz_f32_slowpath
        .type           $__internal_0_$__cuda_sm3x_div_rn_noftz_f32_slowpath,@function
        .size           $__internal_0_$__cuda_sm3x_div_rn_noftz_f32_slowpath,(.L_x_15 - $__internal_0_$__cuda_sm3x_div_rn_noftz_f32_slowpath)
$__internal_0_$__cuda_sm3x_div_rn_noftz_f32_slowpath:
[--C-:B------:R-:W-:Y:S01]  /*0200*/  SHF.R.U32.HI R7, RZ, 0x17, R3.reuse ;  /* 0x00000017ff077819 */ /* 0x100fe20000011603 */
[----:B------:R-:W-:Y:S01]  /*0210*/  BSSY.RECONVERGENT B1, `(.L_x_3) ;  /* 0x0000064000017945 */ /* 0x000fe20003800200 */
[--C-:B------:R-:W-:Y:S01]  /*0220*/  SHF.R.U32.HI R6, RZ, 0x17, R0.reuse ;  /* 0x00000017ff067819 */ /* 0x100fe20000011600 */
[----:B------:R-:W-:Y:S01]  /*0230*/  IMAD.MOV.U32 R8, RZ, RZ, R0 ;  /* 0x000000ffff087224 */ /* 0x000fe200078e0000 */
[----:B------:R-:W-:Y:S01]  /*0240*/  LOP3.LUT R7, R7, 0xff, RZ, 0xc0, !PT ;  /* 0x000000ff07077812 */ /* 0x000fe200078ec0ff */
[----:B------:R-:W-:Y:S01]  /*0250*/  IMAD.MOV.U32 R9, RZ, RZ, R3 ;  /* 0x000000ffff097224 */ /* 0x000fe200078e0003 */
[----:B------:R-:W-:-:S03]  /*0260*/  LOP3.LUT R6, R6, 0xff, RZ, 0xc0, !PT ;  /* 0x000000ff06067812 */ /* 0x000fc600078ec0ff */
[----:B------:R-:W-:Y:S02]  /*0270*/  VIADD R12, R7, 0xffffffff ;  /* 0xffffffff070c7836 */ /* 0x000fe40000000000 */
[----:B------:R-:W-:-:S03]  /*0280*/  VIADD R11, R6, 0xffffffff ;  /* 0xffffffff060b7836 */ /* 0x000fc60000000000 */
[----:B------:R-:W-:-:S04]  /*0290*/  ISETP.GT.U32.AND P0, PT, R12, 0xfd, PT ;  /* 0x000000fd0c00780c */ /* 0x000fc80003f04070 */
[----:B------:R-:W-:-:S13]  /*02a0*/  ISETP.GT.U32.OR P0, PT, R11, 0xfd, P0 ;  /* 0x000000fd0b00780c */ /* 0x000fda0000704470 */
[----:B------:R-:W-:Y:S01]  /*02b0*/  @!P0 IMAD.MOV.U32 R10, RZ, RZ, RZ ;  /* 0x000000ffff0a8224 */ /* 0x000fe200078e00ff */
[----:B------:R-:W-:Y:S06]  /*02c0*/  @!P0 BRA `(.L_x_4) ;  /* 0x00000000005c8947 */ /* 0x000fec0003800000 */
[----:B------:R-:W-:Y:S02]  /*02d0*/  FSETP.GTU.FTZ.AND P0, PT, |R0|, +INF , PT ;  /* 0x7f8000000000780b */ /* 0x000fe40003f1c200 */
[----:B------:R-:W-:-:S04]  /*02e0*/  FSETP.GTU.FTZ.AND P1, PT, |R3|, +INF , PT ;  /* 0x7f8000000300780b */ /* 0x000fc80003f3c200 */
[----:B------:R-:W-:-:S13]  /*02f0*/  PLOP3.LUT P0, PT, P0, P1, PT, 0xf8, 0x8f ;  /* 0x00000000008f781c */ /* 0x000fda0000703f70 */
[----:B------:R-:W-:Y:S05]  /*0300*/  @P0 BRA `(.L_x_5) ;  /* 0x00000004004c0947 */ /* 0x000fea0003800000 */
[----:B------:R-:W-:-:S13]  /*0310*/  LOP3.LUT P0, RZ, R9, 0x7fffffff, R8, 0xc8, !PT ;  /* 0x7fffffff09ff7812 */ /* 0x000fda000780c808 */
[----:B------:R-:W-:Y:S05]  /*0320*/  @!P0 BRA `(.L_x_6) ;  /* 0x00000004003c8947 */ /* 0x000fea0003800000 */
[C---:B------:R-:W-:Y:S02]  /*0330*/  FSETP.NEU.FTZ.AND P2, PT, |R0|.reuse, +INF , PT ;  /* 0x7f8000000000780b */ /* 0x040fe40003f5d200 */
[----:B------:R-:W-:Y:S02]  /*0340*/  FSETP.NEU.FTZ.AND P1, PT, |R3|, +INF , PT ;  /* 0x7f8000000300780b */ /* 0x000fe40003f3d200 */
[----:B------:R-:W-:-:S11]  /*0350*/  FSETP.NEU.FTZ.AND P0, PT, |R0|, +INF , PT ;  /* 0x7f8000000000780b */ /* 0x000fd60003f1d200 */
[----:B------:R-:W-:Y:S05]  /*0360*/  @!P1 BRA !P2, `(.L_x_6) ;  /* 0x00000004002c9947 */ /* 0x000fea0005000000 */
[----:B------:R-:W-:-:S04]  /*0370*/  LOP3.LUT P2, RZ, R8, 0x7fffffff, RZ, 0xc0, !PT ;  /* 0x7fffffff08ff7812 */ /* 0x000fc8000784c0ff */
[----:B------:R-:W-:-:S13]  /*0380*/  PLOP3.LUT P1, PT, P1, P2, PT, 0x2f, 0xf2 ;  /* 0x0000000000f2781c */ /* 0x000fda0000f24577 */
[----:B------:R-:W-:Y:S05]  /*0390*/  @P1 BRA `(.L_x_7) ;  /* 0x0000000400181947 */ /* 0x000fea0003800000 */
[----:B------:R-:W-:-:S04]  /*03a0*/  LOP3.LUT P1, RZ, R9, 0x7fffffff, RZ, 0xc0, !PT ;  /* 0x7fffffff09ff7812 */ /* 0x000fc8000782c0ff */
[----:B------:R-:W-:-:S13]  /*03b0*/  PLOP3.LUT P0, PT, P0, P1, PT, 0x2f, 0xf2 ;  /* 0x0000000000f2781c */ /* 0x000fda0000702577 */
[----:B------:R-:W-:Y:S05]  /*03c0*/  @P0 BRA `(.L_x_8) ;  /* 0x0000000400000947 */ /* 0x000fea0003800000 */
[----:B------:R-:W-:Y:S02]  /*03d0*/  ISETP.GE.AND P0, PT, R11, RZ, PT ;  /* 0x000000ff0b00720c */ /* 0x000fe40003f06270 */
[----:B------:R-:W-:-:S11]  /*03e0*/  ISETP.GE.AND P1, PT, R12, RZ, PT ;  /* 0x000000ff0c00720c */ /* 0x000fd60003f26270 */
[----:B------:R-:W-:Y:S02]  /*03f0*/  @P0 IMAD.MOV.U32 R10, RZ, RZ, RZ ;  /* 0x000000ffff0a0224 */ /* 0x000fe400078e00ff */
[----:B------:R-:W-:Y:S01]  /*0400*/  @!P0 FFMA R8, R0, 1.84467440737095516160e+19, RZ ;  /* 0x5f80000000088823 */ /* 0x000fe200000000ff */
[----:B------:R-:W-:Y:S02]  /*0410*/  @!P0 IMAD.MOV.U32 R10, RZ, RZ, -0x40 ;  /* 0xffffffc0ff0a8424 */ /* 0x000fe400078e00ff */
[----:B------:R-:W-:Y:S02]  /*0420*/  @!P1 FFMA R9, R3, 1.84467440737095516160e+19, RZ ;  /* 0x5f80000003099823 */ /* 0x000fe400000000ff */
[----:B------:R-:W-:-:S07]  /*0430*/  @!P1 VIADD R10, R10, 0x40 ;  /* 0x000000400a0a9836 */ /* 0x000fce0000000000 */
.L_x_4:
[----:B------:R-:W-:Y:S01]  /*0440*/  LEA R0, R7, 0xc0800000, 0x17 ;  /* 0xc080000007007811 */ /* 0x000fe200078eb8ff */
[----:B------:R-:W-:Y:S01]  /*0450*/  VIADD R6, R6, 0xffffff81 ;  /* 0xffffff8106067836 */ /* 0x000fe20000000000 */
[----:B------:R-:W-:Y:S03]  /*0460*/  BSSY.RECONVERGENT B2, `(.L_x_9) ;  /* 0x0000035000027945 */ /* 0x000fe60003800200 */
[----:B------:R-:W-:Y:S01]  /*0470*/  IMAD.IADD R9, R9, 0x1, -R0 ;  /* 0x0000000109097824 */ /* 0x000fe200078e0a00 */
[C---:B------:R-:W-:Y:S01]  /*0480*/  IADD3 R7, PT, PT, R6.reuse, 0x7f, -R7 ;  /* 0x0000007f06077810 */ /* 0x040fe20007ffe807 */
[----:B------:R-:W-:Y:S02]  /*0490*/  IMAD R0, R6, -0x800000, R8 ;  /* 0xff80000006007824 */ /* 0x000fe400078e0208 */
[----:B------:R-:W0:Y:S01]  /*04a0*/  MUFU.RCP R3, R9 ;  /* 0x0000000900037308 */ /* 0x000e220000001000 */
[----:B------:R-:W-:Y:S01]  /*04b0*/  FADD.FTZ R11, -R9, -RZ ;  /* 0x800000ff090b7221 */ /* 0x000fe20000010100 */
[----:B------:R-:W-:-:S03]  /*04c0*/  IMAD.IADD R7, R7, 0x1, R10 ;  /* 0x0000000107077824 */ /* 0x000fc600078e020a */
[----:B0-----:R-:W-:-:S04]  /*04d0*/  FFMA R12, R3, R11, 1 ;  /* 0x3f800000030c7423 */ /* 0x001fc8000000000b */
[----:B------:R-:W-:-:S04]  /*04e0*/  FFMA R12, R3, R12, R3 ;  /* 0x0000000c030c7223 */ /* 0x000fc80000000003 */
[----:B------:R-:W-:-:S04]  /*04f0*/  FFMA R3, R0, R12, RZ ;  /* 0x0000000c00037223 */ /* 0x000fc800000000ff */
[----:B------:R-:W-:-:S04]  /*0500*/  FFMA R8, R11, R3, R0 ;  /* 0x000000030b087223 */ /* 0x000fc80000000000 */
[----:B------:R-:W-:-:S04]  /*0510*/  FFMA R13, R12, R8, R3 ;  /* 0x000000080c0d7223 */ /* 0x000fc80000000003 */
[----:B------:R-:W-:-:S04]  /*0520*/  FFMA R8, R11, R13, R0 ;  /* 0x0000000d0b087223 */ /* 0x000fc80000000000 */
[----:B------:R-:W-:-:S05]  /*0530*/  FFMA R0, R12, R8, R13 ;  /* 0x000000080c007223 */ /* 0x000fca000000000d */
[----:B------:R-:W-:-:S04]  /*0540*/  SHF.R.U32.HI R3, RZ, 0x17, R0 ;  /* 0x00000017ff037819 */ /* 0x000fc80000011600 */
[----:B------:R-:W-:-:S05]  /*0550*/  LOP3.LUT R3, R3, 0xff, RZ, 0xc0, !PT ;  /* 0x000000ff03037812 */ /* 0x000fca00078ec0ff */
[----:B------:R-:W-:-:S04]  /*0560*/  IMAD.IADD R9, R3, 0x1, R7 ;  /* 0x0000000103097824 */ /* 0x000fc800078e0207 */
[----:B------:R-:W-:-:S05]  /*0570*/  VIADD R3, R9, 0xffffffff ;  /* 0xffffffff09037836 */ /* 0x000fca0000000000 */
[----:B------:R-:W-:-:S13]  /*0580*/  ISETP.GE.U32.AND P0, PT, R3, 0xfe, PT ;  /* 0x000000fe0300780c */ /* 0x000fda0003f06070 */
[----:B------:R-:W-:Y:S05]  /*0590*/  @!P0 BRA `(.L_x_10) ;  /* 0x0000000000808947 */ /* 0x000fea0003800000 */
[----:B------:R-:W-:-:S13]  /*05a0*/  ISETP.GT.AND P0, PT, R9, 0xfe, PT ;  /* 0x000000fe0900780c */ /* 0x000fda0003f04270 */
[----:B------:R-:W-:Y:S05]  /*05b0*/  @P0 BRA `(.L_x_11) ;  /* 0x00000000006c0947 */ /* 0x000fea0003800000 */
[----:B------:R-:W-:-:S13]  /*05c0*/  ISETP.GE.AND P0, PT, R9, 0x1, PT ;  /* 0x000000010900780c */ /* 0x000fda0003f06270 */
[----:B------:R-:W-:Y:S05]  /*05d0*/  @P0 BRA `(.L_x_12) ;  /* 0x0000000000740947 */ /* 0x000fea0003800000 */
[----:B------:R-:W-:Y:S02]  /*05e0*/  ISETP.GE.AND P0, PT, R9, -0x18, PT ;  /* 0xffffffe80900780c */ /* 0x000fe40003f06270 */
[----:B------:R-:W-:-:S11]  /*05f0*/  LOP3.LUT R0, R0, 0x80000000, RZ, 0xc0, !PT ;  /* 0x8000000000007812 */ /* 0x000fd600078ec0ff */
[----:B------:R-:W-:Y:S05]  /*0600*/  @!P0 BRA `(.L_x_12) ;  /* 0x0000000000688947 */ /* 0x000fea0003800000 */
[CCC-:B------:R-:W-:Y:S01]  /*0610*/  FFMA.RZ R3, R12.reuse, R8.reuse, R13.reuse ;  /* 0x000000080c037223 */ /* 0x1c0fe2000000c00d */
[CCC-:B------:R-:W-:Y:S01]  /*0620*/  FFMA.RM R6, R12.reuse, R8.reuse, R13.reuse ;  /* 0x000000080c067223 */ /* 0x1c0fe2000000400d */
[C---:B------:R-:W-:Y:S02]  /*0630*/  ISETP.NE.AND P2, PT, R9.reuse, RZ, PT ;  /* 0x000000ff0900720c */ /* 0x040fe40003f45270 */
[----:B------:R-:W-:Y:S02]  /*0640*/  ISETP.NE.AND P1, PT, R9, RZ, PT ;  /* 0x000000ff0900720c */ /* 0x000fe40003f25270 */
[----:B------:R-:W-:Y:S01]  /*0650*/  LOP3.LUT R7, R3, 0x7fffff, RZ, 0xc0, !PT ;  /* 0x007fffff03077812 */ /* 0x000fe200078ec0ff */
[----:B------:R-:W-:Y:S01]  /*0660*/  FFMA.RP R3, R12, R8, R13 ;  /* 0x000000080c037223 */ /* 0x000fe2000000800d */
[----:B------:R-:W-:Y:S02]  /*0670*/  VIADD R8, R9, 0x20 ;  /* 0x0000002009087836 */ /* 0x000fe40000000000 */
[----:B------:R-:W-:Y:S01]  /*0680*/  LOP3.LUT R7, R7, 0x800000, RZ, 0xfc, !PT ;  /* 0x0080000007077812 */ /* 0x000fe200078efcff */
[----:B------:R-:W-:Y:S01]  /*0690*/  IMAD.MOV R9, RZ, RZ, -R9 ;  /* 0x000000ffff097224 */ /* 0x000fe200078e0a09 */
[----:B------:R-:W-:-:S02]  /*06a0*/  FSETP.NEU.FTZ.AND P0, PT, R3, R6, PT ;  /* 0x000000060300720b */ /* 0x000fc40003f1d000 */
[----:B------:R-:W-:Y:S02]  /*06b0*/  SHF.L.U32 R8, R7, R8, RZ ;  /* 0x0000000807087219 */ /* 0x000fe400000006ff */
[----:B------:R-:W-:Y:S02]  /*06c0*/  SEL R6, R9, RZ, P2 ;  /* 0x000000ff09067207 */ /* 0x000fe40001000000 */
[----:B------:R-:W-:Y:S02]  /*06d0*/  ISETP.NE.AND P1, PT, R8, RZ, P1 ;  /* 0x000000ff0800720c */ /* 0x000fe40000f25270 */
[----:B------:R-:W-:Y:S02]  /*06e0*/  SHF.R.U32.HI R6, RZ, R6, R7 ;  /* 0x00000006ff067219 */ /* 0x000fe40000011607 */
[----:B------:R-:W-:Y:S02]  /*06f0*/  PLOP3.LUT P0, PT, P0, P1, PT, 0xf8, 0x8f ;  /* 0x00000000008f781c */ /* 0x000fe40000703f70 */
[----:B------:R-:W-:-:S02]  /*0700*/  SHF.R.U32.HI R8, RZ, 0x1, R6 ;  /* 0x00000001ff087819 */ /* 0x000fc40000011606 */
[----:B------:R-:W-:-:S04]  /*0710*/  SEL R3, RZ, 0x1, !P0 ;  /* 0x00000001ff037807 */ /* 0x000fc80004000000 */
[----:B------:R-:W-:-:S04]  /*0720*/  LOP3.LUT R3, R3, 0x1, R8, 0xf8, !PT ;  /* 0x0000000103037812 */ /* 0x000fc800078ef808 */
[----:B------:R-:W-:-:S05]  /*0730*/  LOP3.LUT R3, R3, R6, RZ, 0xc0, !PT ;  /* 0x0000000603037212 */ /* 0x000fca00078ec0ff */
[----:B------:R-:W-:-:S05]  /*0740*/  IMAD.IADD R3, R8, 0x1, R3 ;  /* 0x0000000108037824 */ /* 0x000fca00078e0203 */
[----:B------:R-:W-:Y:S01]  /*0750*/  LOP3.LUT R0, R3, R0, RZ, 0xfc, !PT ;  /* 0x0000000003007212 */ /* 0x000fe200078efcff */
[----:B------:R-:W-:Y:S06]  /*0760*/  BRA `(.L_x_12) ;  /* 0x0000000000107947 */ /* 0x000fec0003800000 */
.L_x_11:
[----:B------:R-:W-:-:S04]  /*0770*/  LOP3.LUT R0, R0, 0x80000000, RZ, 0xc0, !PT ;  /* 0x8000000000007812 */ /* 0x000fc800078ec0ff */
[----:B------:R-:W-:Y:S01]  /*0780*/  LOP3.LUT R0, R0, 0x7f800000, RZ, 0xfc, !PT ;  /* 0x7f80000000007812 */ /* 0x000fe200078efcff */
[----:B------:R-:W-:Y:S06]  /*0790*/  BRA `(.L_x_12) ;  /* 0x0000000000047947 */ /* 0x000fec0003800000 */
.L_x_10:
[----:B------:R-:W-:-:S07]  /*07a0*/  IMAD R0, R7, 0x800000, R0 ;  /* 0x0080000007007824 */ /* 0x000fce00078e0200 */
.L_x_12:
[----:B------:R-:W-:Y:S05]  /*07b0*/  BSYNC.RECONVERGENT B2 ;  /* 0x0000000000027941 */ /* 0x000fea0003800200 */
.L_x_9:
[----:B------:R-:W-:Y:S05]  /*07c0*/  BRA `(.L_x_13) ;  /* 0x0000000000207947 */ /* 0x000fea0003800000 */
.L_x_8:
[----:B------:R-:W-:-:S04]  /*07d0*/  LOP3.LUT R0, R9, 0x80000000, R8, 0x48, !PT ;  /* 0x8000000009007812 */ /* 0x000fc800078e4808 */
[----:B------:R-:W-:Y:S01]  /*07e0*/  LOP3.LUT R0, R0, 0x7f800000, RZ, 0xfc, !PT ;  /* 0x7f80000000007812 */ /* 0x000fe200078efcff */
[----:B------:R-:W-:Y:S06]  /*07f0*/  BRA `(.L_x_13) ;  /* 0x0000000000147947 */ /* 0x000fec0003800000 */
.L_x_7:
[----:B------:R-:W-:Y:S01]  /*0800*/  LOP3.LUT R0, R9, 0x80000000, R8, 0x48, !PT ;  /* 0x8000000009007812 */ /* 0x000fe200078e4808 */
[----:B------:R-:W-:Y:S06]  /*0810*/  BRA `(.L_x_13) ;  /* 0x00000000000c7947 */ /* 0x000fec0003800000 */
.L_x_6:
[----:B------:R-:W0:Y:S01]  /*0820*/  MUFU.RSQ R0, -QNAN ;  /* 0xffc0000000007908 */ /* 0x000e220000001400 */
[----:B------:R-:W-:Y:S05]  /*0830*/  BRA `(.L_x_13) ;  /* 0x0000000000047947 */ /* 0x000fea0003800000 */
.L_x_5:
[----:B------:R-:W-:-:S07]  /*0840*/  FADD.FTZ R0, R0, R3 ;  /* 0x0000000300007221 */ /* 0x000fce0000010000 */
.L_x_13:
[----:B------:R-:W-:Y:S05]  /*0850*/  BSYNC.RECONVERGENT B1 ;  /* 0x0000000000017941 */ /* 0x000fea0003800200 */
.L_x_3:
[----:B------:R-:W-:-:S04]  /*0860*/  IMAD.MOV.U32 R3, RZ, RZ, 0x0 ;  /* 0x00000000ff037424 */ /* 0x000fc800078e00ff */
[----:B0-----:R-:W-:Y:S05]  /*0870*/  RET.REL.NODEC R2 `(_Z19divideProcessKernelPfii) ;  /* 0xfffffff402e07950 */ /* 0x001fea0003c3ffff */
.L_x_14:
        /* <DEDUP_REMOVED lines=16> */
.L_x_15:


//--------------------- .nv.shared._Z26updateProcessKernel_sharedPfii --------------------------
	.section	.nv.shared._Z26updateProcessKernel_sharedPfii,"aw",@nobits
	.sectionflags	@""
	.align	16
	.zero		1024


//--------------------- .nv.shared.reserved.0     --------------------------
	.section	.nv.shared.reserved.0,"aw",@nobits
	.weak		__nv_reservedSMEM_offset_0_alias
	.size		__nv_reservedSMEM_offset_0_alias, 0, 64
	.other		__nv_reservedSMEM_offset_0_alias,@"STO_CUDA_RESERVED_SHARED STV_DEFAULT"
__nv_reservedSMEM_offset_0_alias:
	.zero		0
	.zero		64


//--------------------- .nv.shared._Z19divideProcessKernelPfii --------------------------
	.section	.nv.shared._Z19divideProcessKernelPfii,"aw",@nobits
	.sectionflags	@""
	.align	16
	.zero		1024


//--------------------- .nv.constant0._Z26updateProcessKernel_sharedPfii --------------------------
	.section	.nv.constant0._Z26updateProcessKernel_sharedPfii,"a",@progbits
	.sectionflags	@""
	.align	4
.nv.constant0._Z26updateProcessKernel_sharedPfii:
	.zero		912


//--------------------- .nv.constant0._Z19divideProcessKernelPfii --------------------------
	.section	.nv.constant0._Z19divideProcessKernelPfii,"a",@progbits
	.sectionflags	@""
	.align	4
.nv.constant0._Z19divideProcessKernelPfii:
	.zero		912


//--------------------- SYMBOLS --------------------------

	.type		.nv.reservedSmem.offset0,@object
	.size		.nv.reservedSmem.offset0,0x4
	.type		.nv.reservedSmem.cap,@object
	.size		.nv.reservedSmem.cap,0x4
